	.headerflags	@"EF_CUDA_TEXMODE_UNIFIED EF_CUDA_64BIT_ADDRESS EF_CUDA_ACCELERATORS EF_CUDA_SM90 EF_CUDA_VIRTUAL_SM(EF_CUDA_SM90)"
	.elftype	@"ET_EXEC"


//--------------------- .nv.info                  --------------------------
	.section	.nv.info,"",@"SHT_CUDA_INFO"
	.align	4


	//----- nvinfo : EIATTR_REGCOUNT
	.align		4
        /*0000*/ 	.byte	0x04, 0x2f
        /*0002*/ 	.short	(.L_1 - .L_0)
	.align		4
.L_0:
        /*0004*/ 	.word	index@(triton_poi_fused_convolution_hardtanh_9)
        /*0008*/ 	.word	0x0000000c


	//----- nvinfo : EIATTR_MIN_STACK_SIZE
	.align		4
.L_1:
        /*000c*/ 	.byte	0x04, 0x12
        /*000e*/ 	.short	(.L_3 - .L_2)
	.align		4
.L_2:
        /*0010*/ 	.word	index@(triton_poi_fused_convolution_hardtanh_9)
        /*0014*/ 	.word	0x00000000


	//----- nvinfo : EIATTR_FRAME_SIZE
	.align		4
.L_3:
        /*0018*/ 	.byte	0x04, 0x11
        /*001a*/ 	.short	(.L_5 - .L_4)
	.align		4
.L_4:
        /*001c*/ 	.word	index@(triton_poi_fused_convolution_hardtanh_9)
        /*0020*/ 	.word	0x00000000


	//----- nvinfo : EIATTR_MIN_STACK_SIZE
	.align		4
.L_5:
        /*0024*/ 	.byte	0x04, 0x12
        /*0026*/ 	.short	(.L_7 - .L_6)
	.align		4
.L_6:
        /*0028*/ 	.word	index@(triton_poi_fused_convolution_hardtanh_9)
        /*002c*/ 	.word	0x00000000
.L_7:


//--------------------- .nv.info.triton_poi_fused_convolution_hardtanh_9 --------------------------
	.section	.nv.info.triton_poi_fused_convolution_hardtanh_9,"",@"SHT_CUDA_INFO"
	.sectionflags	@""
	.align	4


	//----- nvinfo : EIATTR_CUDA_API_VERSION
	.align		4
        /*0000*/ 	.byte	0x04, 0x37
        /*0002*/ 	.short	(.L_9 - .L_8)
.L_8:
        /*0004*/ 	.word	0x0000007c


	//----- nvinfo : EIATTR_KPARAM_INFO
	.align		4
.L_9:
        /*0008*/ 	.byte	0x04, 0x17
        /*000a*/ 	.short	(.L_11 - .L_10)
.L_10:
        /*000c*/ 	.word	0x00000000
        /*0010*/ 	.short	0x0002
        /*0012*/ 	.short	0x0010
        /*0014*/ 	.byte	0x00, 0xf0, 0x11, 0x00


	//----- nvinfo : EIATTR_KPARAM_INFO
	.align		4
.L_11:
        /*0018*/ 	.byte	0x04, 0x17
        /*001a*/ 	.short	(.L_13 - .L_12)
.L_12:
        /*001c*/ 	.word	0x00000000
        /*0020*/ 	.short	0x0001
        /*0022*/ 	.short	0x0008
        /*0024*/ 	.byte	0x00, 0xf4, 0x21, 0x00


	//----- nvinfo : EIATTR_KPARAM_INFO
	.align		4
.L_13:
        /*0028*/ 	.byte	0x04, 0x17
        /*002a*/ 	.short	(.L_15 - .L_14)
.L_14:
        /*002c*/ 	.word	0x00000000
        /*0030*/ 	.short	0x0000
        /*0032*/ 	.short	0x0000
        /*0034*/ 	.byte	0x00, 0xf4, 0x21, 0x00


	//----- nvinfo : EIATTR_SPARSE_MMA_MASK
	.align		4
.L_15:
        /*0038*/ 	.byte	0x03, 0x50
        /*003a*/ 	.short	0x0000


	//----- nvinfo : EIATTR_MAXREG_COUNT
	.align		4
        /*003c*/ 	.byte	0x03, 0x1b
        /*003e*/ 	.short	0x00ff


	//----- nvinfo : EIATTR_EXIT_INSTR_OFFSETS
	.align		4
        /*0040*/ 	.byte	0x04, 0x1c
        /*0042*/ 	.short	(.L_17 - .L_16)


	//   ....[0]....
.L_16:
        /*0044*/ 	.word	0x00000210


	//   ....[1]....
        /*0048*/ 	.word	0x00000230


	//----- nvinfo : EIATTR_REQNTID
	.align		4
.L_17:
        /*004c*/ 	.byte	0x04, 0x10
        /*004e*/ 	.short	(.L_19 - .L_18)
.L_18:
        /*0050*/ 	.word	0x00000100
        /*0054*/ 	.word	0x00000001
        /*0058*/ 	.word	0x00000001


	//----- nvinfo : EIATTR_CBANK_PARAM_SIZE
	.align		4
.L_19:
        /*005c*/ 	.byte	0x03, 0x19
        /*005e*/ 	.short	0x0014


	//----- nvinfo : EIATTR_PARAM_CBANK
	.align		4
        /*0060*/ 	.byte	0x04, 0x0a
        /*0062*/ 	.short	(.L_21 - .L_20)
	.align		4
.L_20:
        /*0064*/ 	.word	index@(.nv.constant0.triton_poi_fused_convolution_hardtanh_9)
        /*0068*/ 	.short	0x0210
        /*006a*/ 	.short	0x0014


	//----- nvinfo : EIATTR_SW_WAR
	.align		4
.L_21:
        /*006c*/ 	.byte	0x04, 0x36
        /*006e*/ 	.short	(.L_23 - .L_22)
.L_22:
        /*0070*/ 	.word	0x00000008
.L_23:


//--------------------- .nv.callgraph             --------------------------
	.section	.nv.callgraph,"",@"SHT_CUDA_CALLGRAPH"
	.align	4
	.sectionentsize	8
	.align		4
        /*0000*/ 	.word	0x00000000
	.align		4
        /*0004*/ 	.word	0xffffffff
	.align		4
        /*0008*/ 	.word	0x00000000
	.align		4
        /*000c*/ 	.word	0xfffffffe
	.align		4
        /*0010*/ 	.word	0x00000000
	.align		4
        /*0014*/ 	.word	0xfffffffd
	.align		4
        /*0018*/ 	.word	0x00000000
	.align		4
        /*001c*/ 	.word	0xfffffffc


//--------------------- .text.triton_poi_fused_convolution_hardtanh_9 --------------------------
	.section	.text.triton_poi_fused_convolution_hardtanh_9,"ax",@progbits
	.align	128
        .global         triton_poi_fused_convolution_hardtanh_9
        .type           triton_poi_fused_convolution_hardtanh_9,@function
        .size           triton_poi_fused_convolution_hardtanh_9,(.L_x_1 - triton_poi_fused_convolution_hardtanh_9)
        .other          triton_poi_fused_convolution_hardtanh_9,@"STO_CUDA_ENTRY STV_DEFAULT"
triton_poi_fused_convolution_hardtanh_9:
.text.triton_poi_fused_convolution_hardtanh_9:
[----:B------:R-:W0:Y:S02]  /*0000*/  LDC R1, c[0x0][0x28] ;  /* 0x00000a00ff017b82 */ /* 0x000e240000000800 */
[----:B------:R-:W1:Y:S01]  /*0010*/  S2R R0, SR_TID.X ;  /* 0x0000000000007919 */ /* 0x000e620000002100 */
[----:B------:R-:W2:Y:S01]  /*0020*/  LDC.64 R2, c[0x0][0x210] ;  /* 0x00008400ff027b82 */ /* 0x000ea20000000a00 */
[----:B------:R-:W-:Y:S01]  /*0030*/  ULDC.64 UR4, c[0x0][0x208] ;  /* 0x0000820000047ab9 */ /* 0x000fe20000000a00 */
[----:B------:R-:W3:Y:S06]  /*0040*/  S2R R7, SR_CTAID.X ;  /* 0x0000000000077919 */ /* 0x000eec0000002500 */
[----:B------:R-:W4:Y:S01]  /*0050*/  LDC.64 R4, c[0x0][0x218] ;  /* 0x00008600ff047b82 */ /* 0x000f220000000a00 */
[----:B-1----:R-:W-:Y:S01]  /*0060*/  IMAD.SHL.U32 R0, R0, 0x2, RZ ;  /* 0x0000000200007824 */ /* 0x002fe200078e00ff */
[----:B---3--:R-:W-:-:S04]  /*0070*/  SHF.R.S32.HI R6, RZ, 0x16, R7 ;  /* 0x00000016ff067819 */ /* 0x008fc80000011407 */
[----:B------:R-:W-:-:S05]  /*0080*/  LOP3.LUT R0, R0, 0x1fe, RZ, 0xc0, !PT ;  /* 0x000001fe00007812 */ /* 0x000fca00078ec0ff */
[----:B------:R-:W-:Y:S01]  /*0090*/  IMAD R7, R7, 0x200, R0 ;  /* 0x0000020007077824 */ /* 0x000fe200078e0200 */
[----:B------:R-:W-:-:S03]  /*00a0*/  SGXT R0, R6, 0x1 ;  /* 0x000000010600781a */ /* 0x000fc60000000200 */
[C---:B--2---:R-:W-:Y:S01]  /*00b0*/  IMAD.WIDE R2, R7.reuse, 0x4, R2 ;  /* 0x0000000407027825 */ /* 0x044fe200078e0202 */
[----:B------:R-:W-:Y:S02]  /*00c0*/  LEA.HI R0, R0, R7, RZ, 0x4 ;  /* 0x0000000700007211 */ /* 0x000fe400078f20ff */
[----:B------:R-:W-:Y:S02]  /*00d0*/  ISETP.GE.AND P0, PT, R7, 0x3e040, PT ;  /* 0x0003e0400700780c */ /* 0x000fe40003f06270 */
[----:B------:R-:W-:-:S05]  /*00e0*/  LOP3.LUT R0, R0, 0xfffffff0, RZ, 0xc0, !PT ;  /* 0xfffffff000007812 */ /* 0x000fca00078ec0ff */
[----:B------:R-:W-:Y:S01]  /*00f0*/  IMAD.IADD R9, R7, 0x1, -R0 ;  /* 0x0000000107097824 */ /* 0x000fe200078e0a00 */
[----:B------:R-:W-:-:S03]  /*0100*/  CS2R R6, SRZ ;  /* 0x0000000000067805 */ /* 0x000fc6000001ff00 */
[----:B----4-:R-:W-:Y:S01]  /*0110*/  IMAD.WIDE R4, R9, 0x4, R4 ;  /* 0x0000000409047825 */ /* 0x010fe200078e0204 */
[----:B------:R-:W-:Y:S02]  /*0120*/  CS2R R8, SRZ ;  /* 0x0000000000087805 */ /* 0x000fe4000001ff00 */
[----:B------:R-:W2:Y:S04]  /*0130*/  @!P0 LDG.E.64 R6, desc[UR4][R2.64] ;  /* 0x0000000402068981 */ /* 0x000ea8000c1e1b00 */
[----:B------:R-:W2:Y:S02]  /*0140*/  @!P0 LDG.E.EL.64 R8, desc[UR4][R4.64] ;  /* 0x0000000404088981 */ /* 0x000ea4000c2e1b00 */
[----:B--2---:R-:W-:Y:S01]  /*0150*/  FADD R6, R8, R6 ;  /* 0x0000000608067221 */ /* 0x004fe20000000000 */
[----:B------:R-:W-:-:S04]  /*0160*/  FADD R7, R9, R7 ;  /* 0x0000000709077221 */ /* 0x000fc80000000000 */
[C---:B------:R-:W-:Y:S02]  /*0170*/  FSETP.GTU.AND P1, PT, R6.reuse, RZ, PT ;  /* 0x000000ff0600720b */ /* 0x040fe40003f2c000 */
[C---:B------:R-:W-:Y:S02]  /*0180*/  FSETP.GTU.AND P2, PT, R7.reuse, RZ, PT ;  /* 0x000000ff0700720b */ /* 0x040fe40003f4c000 */
[----:B------:R-:W-:Y:S02]  /*0190*/  FSEL R6, R6, RZ, P1 ;  /* 0x000000ff06067208 */ /* 0x000fe40000800000 */
[----:B------:R-:W-:Y:S02]  /*01a0*/  FSEL R7, R7, RZ, P2 ;  /* 0x000000ff07077208 */ /* 0x000fe40001000000 */
[----:B------:R-:W-:Y:S02]  /*01b0*/  FSETP.GEU.AND P3, PT, R6, 6, PT ;  /* 0x40c000000600780b */ /* 0x000fe40003f6e000 */
[----:B------:R-:W-:-:S02]  /*01c0*/  FSETP.GEU.AND P4, PT, R7, 6, PT ;  /* 0x40c000000700780b */ /* 0x000fc40003f8e000 */
[----:B------:R-:W-:Y:S02]  /*01d0*/  FSETP.NAN.AND P1, PT, R6, R6, PT ;  /* 0x000000060600720b */ /* 0x000fe40003f28000 */
[----:B------:R-:W-:-:S07]  /*01e0*/  FSETP.NAN.AND P2, PT, R7, R7, PT ;  /* 0x000000070700720b */ /* 0x000fce0003f48000 */
[----:B------:R-:W-:Y:S02]  /*01f0*/  @P3 SEL R6, R6, 0x40c00000, P1 ;  /* 0x40c0000006063807 */ /* 0x000fe40000800000 */
[----:B------:R-:W-:Y:S01]  /*0200*/  @P4 SEL R7, R7, 0x40c00000, P2 ;  /* 0x40c0000007074807 */ /* 0x000fe20001000000 */
[----:B------:R-:W-:Y:S06]  /*0210*/  @P0 EXIT ;  /* 0x000000000000094d */ /* 0x000fec0003800000 */
[----:B------:R-:W-:Y:S01]  /*0220*/  STG.E.64 desc[UR4][R2.64], R6 ;  /* 0x0000000602007986 */ /* 0x000fe2000c101b04 */
[----:B------:R-:W-:Y:S05]  /*0230*/  EXIT ;  /* 0x000000000000794d */ /* 0x000fea0003800000 */
.L_x_0:
[----:B------:R-:W-:-:S00]  /*0240*/  BRA `(.L_x_0) ;  /* 0xfffffffc00fc7947 */ /* 0x000fc0000383ffff */
[----:B------:R-:W-:-:S00]  /*0250*/  NOP ;  /* 0x0000000000007918 */ /* 0x000fc00000000000 */
        /* <DEDUP_REMOVED lines=10> */
.L_x_1:


//--------------------- .nv.constant0.triton_poi_fused_convolution_hardtanh_9 --------------------------
	.section	.nv.constant0.triton_poi_fused_convolution_hardtanh_9,"a",@progbits
	.sectionflags	@""
	.align	4
.nv.constant0.triton_poi_fused_convolution_hardtanh_9:
	.zero		548
